//
// Generated by NVIDIA NVVM Compiler
//
// Compiler Build ID: CL-36424714
// Cuda compilation tools, release 13.0, V13.0.88
// Based on NVVM 20.0.0
//

.version 9.0
.target sm_100
.address_size 64

	// .globl	_Z13multiplyArrayPKiS0_iiPi

.visible .entry _Z13multiplyArrayPKiS0_iiPi(
	.param .u64 .ptr .align 1 _Z13multiplyArrayPKiS0_iiPi_param_0,
	.param .u64 .ptr .align 1 _Z13multiplyArrayPKiS0_iiPi_param_1,
	.param .u32 _Z13multiplyArrayPKiS0_iiPi_param_2,
	.param .u32 _Z13multiplyArrayPKiS0_iiPi_param_3,
	.param .u64 .ptr .align 1 _Z13multiplyArrayPKiS0_iiPi_param_4
)
{
	.reg .pred 	%p<12>;
	.reg .b32 	%r<151>;
	.reg .b64 	%rd<96>;

	ld.param.u64 	%rd4, [_Z13multiplyArrayPKiS0_iiPi_param_0];
	ld.param.u64 	%rd5, [_Z13multiplyArrayPKiS0_iiPi_param_1];
	ld.param.u32 	%r25, [_Z13multiplyArrayPKiS0_iiPi_param_2];
	ld.param.u32 	%r24, [_Z13multiplyArrayPKiS0_iiPi_param_3];
	ld.param.u64 	%rd6, [_Z13multiplyArrayPKiS0_iiPi_param_4];
	cvta.to.global.u64 	%rd1, %rd6;
	cvta.to.global.u64 	%rd2, %rd5;
	mov.u32 	%r26, %ctaid.x;
	mov.u32 	%r27, %ntid.x;
	mov.u32 	%r28, %tid.x;
	mad.lo.s32 	%r1, %r26, %r27, %r28;
	setp.ge.u32 	%p1, %r1, %r25;
	setp.lt.s32 	%p2, %r24, 1;
	or.pred  	%p3, %p1, %p2;
	@%p3 bra 	$L__BB0_13;
	cvta.to.global.u64 	%rd7, %rd4;
	mul.wide.u32 	%rd8, %r1, 4;
	add.s64 	%rd3, %rd7, %rd8;
	mul.lo.s32 	%r2, %r24, %r1;
	and.b32  	%r3, %r24, 15;
	setp.lt.u32 	%p4, %r24, 16;
	mov.b32 	%r147, 0;
	@%p4 bra 	$L__BB0_4;
	and.b32  	%r147, %r24, 2147483632;
	neg.s32 	%r145, %r147;
	add.s32 	%r144, %r2, 7;
$L__BB0_3:
	.pragma "nounroll";
	ld.global.u32 	%r30, [%rd3];
	add.s32 	%r31, %r144, -7;
	mul.wide.u32 	%rd9, %r31, 4;
	add.s64 	%rd10, %rd2, %rd9;
	ld.global.u32 	%r32, [%rd10];
	mul.lo.s32 	%r33, %r32, %r30;
	add.s64 	%rd11, %rd1, %rd9;
	st.global.u32 	[%rd11], %r33;
	ld.global.u32 	%r34, [%rd3];
	add.s32 	%r35, %r144, -6;
	mul.wide.u32 	%rd12, %r35, 4;
	add.s64 	%rd13, %rd2, %rd12;
	ld.global.u32 	%r36, [%rd13];
	mul.lo.s32 	%r37, %r36, %r34;
	add.s64 	%rd14, %rd1, %rd12;
	st.global.u32 	[%rd14], %r37;
	ld.global.u32 	%r38, [%rd3];
	add.s32 	%r39, %r144, -5;
	mul.wide.u32 	%rd15, %r39, 4;
	add.s64 	%rd16, %rd2, %rd15;
	ld.global.u32 	%r40, [%rd16];
	mul.lo.s32 	%r41, %r40, %r38;
	add.s64 	%rd17, %rd1, %rd15;
	st.global.u32 	[%rd17], %r41;
	ld.global.u32 	%r42, [%rd3];
	add.s32 	%r43, %r144, -4;
	mul.wide.u32 	%rd18, %r43, 4;
	add.s64 	%rd19, %rd2, %rd18;
	ld.global.u32 	%r44, [%rd19];
	mul.lo.s32 	%r45, %r44, %r42;
	add.s64 	%rd20, %rd1, %rd18;
	st.global.u32 	[%rd20], %r45;
	ld.global.u32 	%r46, [%rd3];
	add.s32 	%r47, %r144, -3;
	mul.wide.u32 	%rd21, %r47, 4;
	add.s64 	%rd22, %rd2, %rd21;
	ld.global.u32 	%r48, [%rd22];
	mul.lo.s32 	%r49, %r48, %r46;
	add.s64 	%rd23, %rd1, %rd21;
	st.global.u32 	[%rd23], %r49;
	ld.global.u32 	%r50, [%rd3];
	add.s32 	%r51, %r144, -2;
	mul.wide.u32 	%rd24, %r51, 4;
	add.s64 	%rd25, %rd2, %rd24;
	ld.global.u32 	%r52, [%rd25];
	mul.lo.s32 	%r53, %r52, %r50;
	add.s64 	%rd26, %rd1, %rd24;
	st.global.u32 	[%rd26], %r53;
	ld.global.u32 	%r54, [%rd3];
	add.s32 	%r55, %r144, -1;
	mul.wide.u32 	%rd27, %r55, 4;
	add.s64 	%rd28, %rd2, %rd27;
	ld.global.u32 	%r56, [%rd28];
	mul.lo.s32 	%r57, %r56, %r54;
	add.s64 	%rd29, %rd1, %rd27;
	st.global.u32 	[%rd29], %r57;
	ld.global.u32 	%r58, [%rd3];
	add.s32 	%r59, %r144, 8;
	mul.wide.u32 	%rd30, %r144, 4;
	add.s64 	%rd31, %rd2, %rd30;
	ld.global.u32 	%r60, [%rd31];
	mul.lo.s32 	%r61, %r60, %r58;
	add.s64 	%rd32, %rd1, %rd30;
	st.global.u32 	[%rd32], %r61;
	ld.global.u32 	%r62, [%rd3];
	add.s32 	%r63, %r144, 1;
	mul.wide.u32 	%rd33, %r63, 4;
	add.s64 	%rd34, %rd2, %rd33;
	ld.global.u32 	%r64, [%rd34];
	mul.lo.s32 	%r65, %r64, %r62;
	add.s64 	%rd35, %rd1, %rd33;
	st.global.u32 	[%rd35], %r65;
	ld.global.u32 	%r66, [%rd3];
	add.s32 	%r67, %r144, 2;
	mul.wide.u32 	%rd36, %r67, 4;
	add.s64 	%rd37, %rd2, %rd36;
	ld.global.u32 	%r68, [%rd37];
	mul.lo.s32 	%r69, %r68, %r66;
	add.s64 	%rd38, %rd1, %rd36;
	st.global.u32 	[%rd38], %r69;
	ld.global.u32 	%r70, [%rd3];
	add.s32 	%r71, %r144, 3;
	mul.wide.u32 	%rd39, %r71, 4;
	add.s64 	%rd40, %rd2, %rd39;
	ld.global.u32 	%r72, [%rd40];
	mul.lo.s32 	%r73, %r72, %r70;
	add.s64 	%rd41, %rd1, %rd39;
	st.global.u32 	[%rd41], %r73;
	ld.global.u32 	%r74, [%rd3];
	add.s32 	%r75, %r144, 4;
	mul.wide.u32 	%rd42, %r75, 4;
	add.s64 	%rd43, %rd2, %rd42;
	ld.global.u32 	%r76, [%rd43];
	mul.lo.s32 	%r77, %r76, %r74;
	add.s64 	%rd44, %rd1, %rd42;
	st.global.u32 	[%rd44], %r77;
	ld.global.u32 	%r78, [%rd3];
	add.s32 	%r79, %r144, 5;
	mul.wide.u32 	%rd45, %r79, 4;
	add.s64 	%rd46, %rd2, %rd45;
	ld.global.u32 	%r80, [%rd46];
	mul.lo.s32 	%r81, %r80, %r78;
	add.s64 	%rd47, %rd1, %rd45;
	st.global.u32 	[%rd47], %r81;
	ld.global.u32 	%r82, [%rd3];
	add.s32 	%r83, %r144, 6;
	mul.wide.u32 	%rd48, %r83, 4;
	add.s64 	%rd49, %rd2, %rd48;
	ld.global.u32 	%r84, [%rd49];
	mul.lo.s32 	%r85, %r84, %r82;
	add.s64 	%rd50, %rd1, %rd48;
	st.global.u32 	[%rd50], %r85;
	ld.global.u32 	%r86, [%rd3];
	add.s32 	%r87, %r144, 7;
	mul.wide.u32 	%rd51, %r87, 4;
	add.s64 	%rd52, %rd2, %rd51;
	ld.global.u32 	%r88, [%rd52];
	mul.lo.s32 	%r89, %r88, %r86;
	add.s64 	%rd53, %rd1, %rd51;
	st.global.u32 	[%rd53], %r89;
	ld.global.u32 	%r90, [%rd3];
	mul.wide.u32 	%rd54, %r59, 4;
	add.s64 	%rd55, %rd2, %rd54;
	ld.global.u32 	%r91, [%rd55];
	mul.lo.s32 	%r92, %r91, %r90;
	add.s64 	%rd56, %rd1, %rd54;
	st.global.u32 	[%rd56], %r92;
	add.s32 	%r145, %r145, 16;
	add.s32 	%r144, %r144, 16;
	setp.ne.s32 	%p5, %r145, 0;
	@%p5 bra 	$L__BB0_3;
$L__BB0_4:
	setp.eq.s32 	%p6, %r3, 0;
	@%p6 bra 	$L__BB0_13;
	and.b32  	%r12, %r24, 7;
	setp.lt.u32 	%p7, %r3, 8;
	@%p7 bra 	$L__BB0_7;
	ld.global.u32 	%r93, [%rd3];
	add.s32 	%r94, %r147, %r2;
	mul.wide.u32 	%rd57, %r94, 4;
	add.s64 	%rd58, %rd2, %rd57;
	ld.global.u32 	%r95, [%rd58];
	mul.lo.s32 	%r96, %r95, %r93;
	add.s64 	%rd59, %rd1, %rd57;
	st.global.u32 	[%rd59], %r96;
	ld.global.u32 	%r97, [%rd3];
	add.s32 	%r98, %r94, 1;
	mul.wide.u32 	%rd60, %r98, 4;
	add.s64 	%rd61, %rd2, %rd60;
	ld.global.u32 	%r99, [%rd61];
	mul.lo.s32 	%r100, %r99, %r97;
	add.s64 	%rd62, %rd1, %rd60;
	st.global.u32 	[%rd62], %r100;
	ld.global.u32 	%r101, [%rd3];
	add.s32 	%r102, %r94, 2;
	mul.wide.u32 	%rd63, %r102, 4;
	add.s64 	%rd64, %rd2, %rd63;
	ld.global.u32 	%r103, [%rd64];
	mul.lo.s32 	%r104, %r103, %r101;
	add.s64 	%rd65, %rd1, %rd63;
	st.global.u32 	[%rd65], %r104;
	ld.global.u32 	%r105, [%rd3];
	add.s32 	%r106, %r94, 3;
	mul.wide.u32 	%rd66, %r106, 4;
	add.s64 	%rd67, %rd2, %rd66;
	ld.global.u32 	%r107, [%rd67];
	mul.lo.s32 	%r108, %r107, %r105;
	add.s64 	%rd68, %rd1, %rd66;
	st.global.u32 	[%rd68], %r108;
	ld.global.u32 	%r109, [%rd3];
	add.s32 	%r110, %r94, 4;
	mul.wide.u32 	%rd69, %r110, 4;
	add.s64 	%rd70, %rd2, %rd69;
	ld.global.u32 	%r111, [%rd70];
	mul.lo.s32 	%r112, %r111, %r109;
	add.s64 	%rd71, %rd1, %rd69;
	st.global.u32 	[%rd71], %r112;
	ld.global.u32 	%r113, [%rd3];
	add.s32 	%r114, %r94, 5;
	mul.wide.u32 	%rd72, %r114, 4;
	add.s64 	%rd73, %rd2, %rd72;
	ld.global.u32 	%r115, [%rd73];
	mul.lo.s32 	%r116, %r115, %r113;
	add.s64 	%rd74, %rd1, %rd72;
	st.global.u32 	[%rd74], %r116;
	ld.global.u32 	%r117, [%rd3];
	add.s32 	%r118, %r94, 6;
	mul.wide.u32 	%rd75, %r118, 4;
	add.s64 	%rd76, %rd2, %rd75;
	ld.global.u32 	%r119, [%rd76];
	mul.lo.s32 	%r120, %r119, %r117;
	add.s64 	%rd77, %rd1, %rd75;
	st.global.u32 	[%rd77], %r120;
	ld.global.u32 	%r121, [%rd3];
	add.s32 	%r122, %r94, 7;
	mul.wide.u32 	%rd78, %r122, 4;
	add.s64 	%rd79, %rd2, %rd78;
	ld.global.u32 	%r123, [%rd79];
	mul.lo.s32 	%r124, %r123, %r121;
	add.s64 	%rd80, %rd1, %rd78;
	st.global.u32 	[%rd80], %r124;
	add.s32 	%r147, %r147, 8;
$L__BB0_7:
	setp.eq.s32 	%p8, %r12, 0;
	@%p8 bra 	$L__BB0_13;
	and.b32  	%r15, %r24, 3;
	setp.lt.u32 	%p9, %r12, 4;
	@%p9 bra 	$L__BB0_10;
	ld.global.u32 	%r125, [%rd3];
	add.s32 	%r126, %r147, %r2;
	mul.wide.u32 	%rd81, %r126, 4;
	add.s64 	%rd82, %rd2, %rd81;
	ld.global.u32 	%r127, [%rd82];
	mul.lo.s32 	%r128, %r127, %r125;
	add.s64 	%rd83, %rd1, %rd81;
	st.global.u32 	[%rd83], %r128;
	ld.global.u32 	%r129, [%rd3];
	add.s32 	%r130, %r126, 1;
	mul.wide.u32 	%rd84, %r130, 4;
	add.s64 	%rd85, %rd2, %rd84;
	ld.global.u32 	%r131, [%rd85];
	mul.lo.s32 	%r132, %r131, %r129;
	add.s64 	%rd86, %rd1, %rd84;
	st.global.u32 	[%rd86], %r132;
	ld.global.u32 	%r133, [%rd3];
	add.s32 	%r134, %r126, 2;
	mul.wide.u32 	%rd87, %r134, 4;
	add.s64 	%rd88, %rd2, %rd87;
	ld.global.u32 	%r135, [%rd88];
	mul.lo.s32 	%r136, %r135, %r133;
	add.s64 	%rd89, %rd1, %rd87;
	st.global.u32 	[%rd89], %r136;
	ld.global.u32 	%r137, [%rd3];
	add.s32 	%r138, %r126, 3;
	mul.wide.u32 	%rd90, %r138, 4;
	add.s64 	%rd91, %rd2, %rd90;
	ld.global.u32 	%r139, [%rd91];
	mul.lo.s32 	%r140, %r139, %r137;
	add.s64 	%rd92, %rd1, %rd90;
	st.global.u32 	[%rd92], %r140;
	add.s32 	%r147, %r147, 4;
$L__BB0_10:
	setp.eq.s32 	%p10, %r15, 0;
	@%p10 bra 	$L__BB0_13;
	add.s32 	%r150, %r147, %r2;
	neg.s32 	%r149, %r15;
$L__BB0_12:
	.pragma "nounroll";
	ld.global.u32 	%r141, [%rd3];
	mul.wide.u32 	%rd93, %r150, 4;
	add.s64 	%rd94, %rd2, %rd93;
	ld.global.u32 	%r142, [%rd94];
	mul.lo.s32 	%r143, %r142, %r141;
	add.s64 	%rd95, %rd1, %rd93;
	st.global.u32 	[%rd95], %r143;
	add.s32 	%r150, %r150, 1;
	add.s32 	%r149, %r149, 1;
	setp.ne.s32 	%p11, %r149, 0;
	@%p11 bra 	$L__BB0_12;
$L__BB0_13:
	ret;

}


// ===== COMPILED SASS (sm_100) =====

	.target	sm_100

	.elftype	@"ET_EXEC"


//--------------------- .note.nv.tkinfo           --------------------------
	.section	.note.nv.tkinfo,"",@"SHT_NOTE"
	.sectionflags	@"SHF_NOTE_NV_TKINFO"
	.tkinfo
        /*0018*/ 	.word	0x00000002
        /*0030*/ 	.string	""
        /*0030*/ 	.string	"ptxas"
        /*0030*/ 	.string	"Cuda compilation tools, release 13.0, V13.0.88"
        /*0030*/ 	.string	"Build cuda_13.0.r13.0/compiler.36424714_0"
        /*0030*/ 	.string	"-arch sm_100 -m 64 "



//--------------------- .note.nv.cuinfo           --------------------------
	.section	.note.nv.cuinfo,"",@"SHT_NOTE"
	.sectionflags	@"SHF_NOTE_NV_CUINFO"
        /*0018*/ 	.short	0x0002
        /*001a*/ 	.short	0x0064
        /*001c*/ 	.short	0x0082
	.zero		2


//--------------------- .nv.info                  --------------------------
	.section	.nv.info,"",@"SHT_CUDA_INFO"
	.align	4


	//----- nvinfo : EIATTR_REGCOUNT
	.align		4
        /*0000*/ 	.byte	0x04, 0x2f
        /*0002*/ 	.short	(.L_1 - .L_0)
	.align		4
.L_0:
        /*0004*/ 	.word	index@(_Z13multiplyArrayPKiS0_iiPi)
        /*0008*/ 	.word	0x00000020


	//----- nvinfo : EIATTR_FRAME_SIZE
	.align		4
.L_1:
        /*000c*/ 	.byte	0x04, 0x11
        /*000e*/ 	.short	(.L_3 - .L_2)
	.align		4
.L_2:
        /*0010*/ 	.word	index@(_Z13multiplyArrayPKiS0_iiPi)
        /*0014*/ 	.word	0x00000000


	//----- nvinfo : EIATTR_MIN_STACK_SIZE
	.align		4
.L_3:
        /*0018*/ 	.byte	0x04, 0x12
        /*001a*/ 	.short	(.L_5 - .L_4)
	.align		4
.L_4:
        /*001c*/ 	.word	index@(_Z13multiplyArrayPKiS0_iiPi)
        /*0020*/ 	.word	0x00000000
.L_5:


//--------------------- .nv.compat                --------------------------
	.section	.nv.compat,"",@"SHT_CUDA_COMPAT_INFO"
	.align	4
        /*0000*/ 	.byte	0x02, 0x09, 0x00, 0x00, 0x02, 0x02, 0x01, 0x00, 0x02, 0x05, 0x05, 0x00, 0x03, 0x07, 0x01, 0x01
        /*0010*/ 	.byte	0x02, 0x03, 0x00, 0x00, 0x02, 0x06, 0x01, 0x00, 0x04, 0x0b, 0x08, 0x00, 0x09, 0x00, 0x00, 0x00
        /*0020*/ 	.byte	0x00, 0x00, 0x00, 0x00


//--------------------- .nv.info._Z13multiplyArrayPKiS0_iiPi --------------------------
	.section	.nv.info._Z13multiplyArrayPKiS0_iiPi,"",@"SHT_CUDA_INFO"
	.sectionflags	@""
	.align	4


	//----- nvinfo : EIATTR_CUDA_API_VERSION
	.align		4
        /*0000*/ 	.byte	0x04, 0x37
        /*0002*/ 	.short	(.L_7 - .L_6)
.L_6:
        /*0004*/ 	.word	0x00000082


	//----- nvinfo : EIATTR_KPARAM_INFO
	.align		4
.L_7:
        /*0008*/ 	.byte	0x04, 0x17
        /*000a*/ 	.short	(.L_9 - .L_8)
.L_8:
        /*000c*/ 	.word	0x00000000
        /*0010*/ 	.short	0x0004
        /*0012*/ 	.short	0x0018
        /*0014*/ 	.byte	0x00, 0xf5, 0x21, 0x00


	//----- nvinfo : EIATTR_KPARAM_INFO
	.align		4
.L_9:
        /*0018*/ 	.byte	0x04, 0x17
        /*001a*/ 	.short	(.L_11 - .L_10)
.L_10:
        /*001c*/ 	.word	0x00000000
        /*0020*/ 	.short	0x0003
        /*0022*/ 	.short	0x0014
        /*0024*/ 	.byte	0x00, 0xf0, 0x11, 0x00


	//----- nvinfo : EIATTR_KPARAM_INFO
	.align		4
.L_11:
        /*0028*/ 	.byte	0x04, 0x17
        /*002a*/ 	.short	(.L_13 - .L_12)
.L_12:
        /*002c*/ 	.word	0x00000000
        /*0030*/ 	.short	0x0002
        /*0032*/ 	.short	0x0010
        /*0034*/ 	.byte	0x00, 0xf0, 0x11, 0x00


	//----- nvinfo : EIATTR_KPARAM_INFO
	.align		4
.L_13:
        /*0038*/ 	.byte	0x04, 0x17
        /*003a*/ 	.short	(.L_15 - .L_14)
.L_14:
        /*003c*/ 	.word	0x00000000
        /*0040*/ 	.short	0x0001
        /*0042*/ 	.short	0x0008
        /*0044*/ 	.byte	0x00, 0xf5, 0x21, 0x00


	//----- nvinfo : EIATTR_KPARAM_INFO
	.align		4
.L_15:
        /*0048*/ 	.byte	0x04, 0x17
        /*004a*/ 	.short	(.L_17 - .L_16)
.L_16:
        /*004c*/ 	.word	0x00000000
        /*0050*/ 	.short	0x0000
        /*0052*/ 	.short	0x0000
        /*0054*/ 	.byte	0x00, 0xf5, 0x21, 0x00


	//----- nvinfo : EIATTR_SPARSE_MMA_MASK
	.align		4
.L_17:
        /*0058*/ 	.byte	0x03, 0x50
        /*005a*/ 	.short	0x0000


	//----- nvinfo : EIATTR_MAXREG_COUNT
	.align		4
        /*005c*/ 	.byte	0x03, 0x1b
        /*005e*/ 	.short	0x00ff


	//----- nvinfo : EIATTR_MERCURY_ISA_VERSION
	.align		4
        /*0060*/ 	.byte	0x03, 0x5f
        /*0062*/ 	.short	0x0101


	//----- nvinfo : EIATTR_VRC_CTA_INIT_COUNT
	.align		4
        /*0064*/ 	.byte	0x02, 0x4a
	.zero		1
	.zero		1


	//----- nvinfo : EIATTR_EXIT_INSTR_OFFSETS
	.align		4
        /*0068*/ 	.byte	0x04, 0x1c
        /*006a*/ 	.short	(.L_19 - .L_18)


	//   ....[0]....
.L_18:
        /*006c*/ 	.word	0x00000080


	//   ....[1]....
        /*0070*/ 	.word	0x00000890


	//   ....[2]....
        /*0074*/ 	.word	0x00000c90


	//   ....[3]....
        /*0078*/ 	.word	0x00000ed0


	//   ....[4]....
        /*007c*/ 	.word	0x00000fc0


	//----- nvinfo : EIATTR_CBANK_PARAM_SIZE
	.align		4
.L_19:
        /*0080*/ 	.byte	0x03, 0x19
        /*0082*/ 	.short	0x0020


	//----- nvinfo : EIATTR_PARAM_CBANK
	.align		4
        /*0084*/ 	.byte	0x04, 0x0a
        /*0086*/ 	.short	(.L_21 - .L_20)
	.align		4
.L_20:
        /*0088*/ 	.word	index@(.nv.constant0._Z13multiplyArrayPKiS0_iiPi)
        /*008c*/ 	.short	0x0380
        /*008e*/ 	.short	0x0020


	//----- nvinfo : EIATTR_SW_WAR
	.align		4
.L_21:
        /*0090*/ 	.byte	0x04, 0x36
        /*0092*/ 	.short	(.L_23 - .L_22)
.L_22:
        /*0094*/ 	.word	0x00000008
.L_23:


//--------------------- .nv.callgraph             --------------------------
	.section	.nv.callgraph,"",@"SHT_CUDA_CALLGRAPH"
	.align	4
	.sectionentsize	8
	.align		4
        /*0000*/ 	.word	0x00000000
	.align		4
        /*0004*/ 	.word	0xffffffff
	.align		4
        /*0008*/ 	.word	0x00000000
	.align		4
        /*000c*/ 	.word	0xfffffffe
	.align		4
        /*0010*/ 	.word	0x00000000
	.align		4
        /*0014*/ 	.word	0xfffffffd
	.align		4
        /*0018*/ 	.word	0x00000000
	.align		4
        /*001c*/ 	.word	0xfffffffc


//--------------------- .text._Z13multiplyArrayPKiS0_iiPi --------------------------
	.section	.text._Z13multiplyArrayPKiS0_iiPi,"ax",@progbits
	.align	128
        .global         _Z13multiplyArrayPKiS0_iiPi
        .type           _Z13multiplyArrayPKiS0_iiPi,@function
        .size           _Z13multiplyArrayPKiS0_iiPi,(.L_x_6 - _Z13multiplyArrayPKiS0_iiPi)
        .other          _Z13multiplyArrayPKiS0_iiPi,@"STO_CUDA_ENTRY STV_DEFAULT"
_Z13multiplyArrayPKiS0_iiPi:
.text._Z13multiplyArrayPKiS0_iiPi:
[----:B------:R-:W-:Y:S01]  /*0000*/  LDC R1, c[0x0][0x37c] ;  /* 0x0000df00ff017b82 */ /* 0x000fe20000000800 */
[----:B------:R-:W0:Y:S07]  /*0010*/  S2R R5, SR_TID.X ;  /* 0x0000000000057919 */ /* 0x000e2e0000002100 */
[----:B------:R-:W0:Y:S08]  /*0020*/  S2UR UR4, SR_CTAID.X ;  /* 0x00000000000479c3 */ /* 0x000e300000002500 */
[----:B------:R-:W0:Y:S08]  /*0030*/  LDC R0, c[0x0][0x360] ;  /* 0x0000d800ff007b82 */ /* 0x000e300000000800 */
[----:B------:R-:W1:Y:S01]  /*0040*/  LDC.64 R2, c[0x0][0x390] ;  /* 0x0000e400ff027b82 */ /* 0x000e620000000a00 */
[----:B0-----:R-:W-:Y:S01]  /*0050*/  IMAD R0, R0, UR4, R5 ;  /* 0x0000000400007c24 */ /* 0x001fe2000f8e0205 */
[----:B-1----:R-:W-:-:S04]  /*0060*/  ISETP.GE.AND P0, PT, R3, 0x1, PT ;  /* 0x000000010300780c */ /* 0x002fc80003f06270 */
[----:B------:R-:W-:-:S13]  /*0070*/  ISETP.GE.U32.OR P0, PT, R0, R2, !P0 ;  /* 0x000000020000720c */ /* 0x000fda0004706470 */
[----:B------:R-:W-:Y:S05]  /*0080*/  @P0 EXIT ;  /* 0x000000000000094d */ /* 0x000fea0003800000 */
[----:B------:R-:W0:Y:S01]  /*0090*/  LDC.64 R4, c[0x0][0x380] ;  /* 0x0000e000ff047b82 */ /* 0x000e220000000a00 */
[C---:B------:R-:W-:Y:S01]  /*00a0*/  ISETP.GE.U32.AND P1, PT, R3.reuse, 0x10, PT ;  /* 0x000000100300780c */ /* 0x040fe20003f26070 */
[----:B------:R-:W1:Y:S01]  /*00b0*/  LDCU.64 UR4, c[0x0][0x358] ;  /* 0x00006b00ff0477ac */ /* 0x000e620008000a00 */
[----:B------:R-:W-:Y:S01]  /*00c0*/  LOP3.LUT R16, R3, 0xf, RZ, 0xc0, !PT ;  /* 0x0000000f03107812 */ /* 0x000fe200078ec0ff */
[----:B------:R-:W-:-:S03]  /*00d0*/  HFMA2 R2, -RZ, RZ, 0, 0 ;  /* 0x00000000ff027431 */ /* 0x000fc600000001ff */
[----:B------:R-:W-:Y:S01]  /*00e0*/  ISETP.NE.AND P0, PT, R16, RZ, PT ;  /* 0x000000ff1000720c */ /* 0x000fe20003f05270 */
[----:B0-----:R-:W-:-:S06]  /*00f0*/  IMAD.WIDE.U32 R4, R0, 0x4, R4 ;  /* 0x0000000400047825 */ /* 0x001fcc00078e0004 */
[----:B-1----:R-:W-:Y:S06]  /*0100*/  @!P1 BRA `(.L_x_0) ;  /* 0x0000000400e09947 */ /* 0x002fec0003800000 */
[----:B------:R-:W-:Y:S01]  /*0110*/  LOP3.LUT R2, R3, 0x7ffffff0, RZ, 0xc0, !PT ;  /* 0x7ffffff003027812 */ /* 0x000fe200078ec0ff */
[----:B------:R-:W-:-:S03]  /*0120*/  IMAD R11, R0, R3, 0x7 ;  /* 0x00000007000b7424 */ /* 0x000fc600078e0203 */
[----:B------:R-:W-:-:S07]  /*0130*/  IADD3 R10, PT, PT, -R2, RZ, RZ ;  /* 0x000000ff020a7210 */ /* 0x000fce0007ffe1ff */
.L_x_1:
[----:B0-----:R-:W0:Y:S01]  /*0140*/  LDC.64 R8, c[0x0][0x388] ;  /* 0x0000e200ff087b82 */ /* 0x001e220000000a00 */
[----:B------:R-:W-:Y:S01]  /*0150*/  IADD3 R13, PT, PT, R11, -0x7, RZ ;  /* 0xfffffff90b0d7810 */ /* 0x000fe20007ffe0ff */
[----:B------:R-:W2:Y:S06]  /*0160*/  LDG.E R14, desc[UR4][R4.64] ;  /* 0x00000004040e7981 */ /* 0x000eac000c1e1900 */
[----:B------:R-:W1:Y:S01]  /*0170*/  LDC.64 R6, c[0x0][0x398] ;  /* 0x0000e600ff067b82 */ /* 0x000e620000000a00 */
[----:B0-----:R-:W-:-:S06]  /*0180*/  IMAD.WIDE.U32 R18, R13, 0x4, R8 ;  /* 0x000000040d127825 */ /* 0x001fcc00078e0008 */
[----:B------:R-:W2:Y:S01]  /*0190*/  LDG.E R19, desc[UR4][R18.64] ;  /* 0x0000000412137981 */ /* 0x000ea2000c1e1900 */
[----:B------:R-:W-:Y:S01]  /*01a0*/  IADD3 R15, PT, PT, R11, -0x6, RZ ;  /* 0xfffffffa0b0f7810 */ /* 0x000fe20007ffe0ff */
[----:B-1----:R-:W-:-:S04]  /*01b0*/  IMAD.WIDE.U32 R12, R13, 0x4, R6 ;  /* 0x000000040d0c7825 */ /* 0x002fc800078e0006 */
[----:B------:R-:W-:-:S04]  /*01c0*/  IMAD.WIDE.U32 R20, R15, 0x4, R8 ;  /* 0x000000040f147825 */ /* 0x000fc800078e0008 */
[----:B--2---:R-:W-:-:S05]  /*01d0*/  IMAD R17, R14, R19, RZ ;  /* 0x000000130e117224 */ /* 0x004fca00078e02ff */
[----:B------:R0:W-:Y:S04]  /*01e0*/  STG.E desc[UR4][R12.64], R17 ;  /* 0x000000110c007986 */ /* 0x0001e8000c101904 */
[----:B------:R-:W2:Y:S04]  /*01f0*/  LDG.E R21, desc[UR4][R20.64] ;  /* 0x0000000414157981 */ /* 0x000ea8000c1e1900 */
[----:B------:R-:W2:Y:S01]  /*0200*/  LDG.E R22, desc[UR4][R4.64] ;  /* 0x0000000404167981 */ /* 0x000ea2000c1e1900 */
[----:B------:R-:W-:Y:S01]  /*0210*/  IADD3 R25, PT, PT, R11, -0x5, RZ ;  /* 0xfffffffb0b197810 */ /* 0x000fe20007ffe0ff */
[----:B------:R-:W-:-:S04]  /*0220*/  IMAD.WIDE.U32 R14, R15, 0x4, R6 ;  /* 0x000000040f0e7825 */ /* 0x000fc800078e0006 */
[----:B------:R-:W-:-:S04]  /*0230*/  IMAD.WIDE.U32 R18, R25, 0x4, R8 ;  /* 0x0000000419127825 */ /* 0x000fc800078e0008 */
[----:B--2---:R-:W-:-:S05]  /*0240*/  IMAD R23, R22, R21, RZ ;  /* 0x0000001516177224 */ /* 0x004fca00078e02ff */
[----:B------:R1:W-:Y:S04]  /*0250*/  STG.E desc[UR4][R14.64], R23 ;  /* 0x000000170e007986 */ /* 0x0003e8000c101904 */
[----:B------:R-:W2:Y:S04]  /*0260*/  LDG.E R19, desc[UR4][R18.64] ;  /* 0x0000000412137981 */ /* 0x000ea8000c1e1900 */
[----:B------:R-:W2:Y:S01]  /*0270*/  LDG.E R22, desc[UR4][R4.64] ;  /* 0x0000000404167981 */ /* 0x000ea2000c1e1900 */
[----:B------:R-:W-:Y:S01]  /*0280*/  IADD3 R27, PT, PT, R11, -0x4, RZ ;  /* 0xfffffffc0b1b7810 */ /* 0x000fe20007ffe0ff */
[----:B0-----:R-:W-:-:S04]  /*0290*/  IMAD.WIDE.U32 R12, R25, 0x4, R6 ;  /* 0x00000004190c7825 */ /* 0x001fc800078e0006 */
[----:B------:R-:W-:-:S04]  /*02a0*/  IMAD.WIDE.U32 R20, R27, 0x4, R8 ;  /* 0x000000041b147825 */ /* 0x000fc800078e0008 */
[----:B--2---:R-:W-:-:S05]  /*02b0*/  IMAD R17, R22, R19, RZ ;  /* 0x0000001316117224 */ /* 0x004fca00078e02ff */
[----:B------:R0:W-:Y:S04]  /*02c0*/  STG.E desc[UR4][R12.64], R17 ;  /* 0x000000110c007986 */ /* 0x0001e8000c101904 */
[----:B------:R-:W2:Y:S04]  /*02d0*/  LDG.E R21, desc[UR4][R20.64] ;  /* 0x0000000414157981 */ /* 0x000ea8000c1e1900 */
        /* <DEDUP_REMOVED lines=20> */
[----:B------:R-:W0:Y:S04]  /*0420*/  LDG.E R19, desc[UR4][R18.64] ;  /* 0x0000000412137981 */ /* 0x000e28000c1e1900 */
[----:B------:R-:W0:Y:S01]  /*0430*/  LDG.E R24, desc[UR4][R4.64] ;  /* 0x0000000404187981 */ /* 0x000e22000c1e1900 */
[----:B------:R-:W-:-:S04]  /*0440*/  IMAD.WIDE.U32 R22, R29, 0x4, R6 ;  /* 0x000000041d167825 */ /* 0x000fc800078e0006 */
[----:B------:R-:W-:-:S04]  /*0450*/  IMAD.WIDE.U32 R20, R11, 0x4, R8 ;  /* 0x000000040b147825 */ /* 0x000fc800078e0008 */
[----:B0-----:R-:W-:-:S05]  /*0460*/  IMAD R17, R24, R19, RZ ;  /* 0x0000001318117224 */ /* 0x001fca00078e02ff */
[----:B------:R0:W-:Y:S04]  /*0470*/  STG.E desc[UR4][R22.64], R17 ;  /* 0x0000001116007986 */ /* 0x0001e8000c101904 */
[----:B------:R-:W1:Y:S04]  /*0480*/  LDG.E R21, desc[UR4][R20.64] ;  /* 0x0000000414157981 */ /* 0x000e68000c1e1900 */
[----:B------:R-:W1:Y:S01]  /*0490*/  LDG.E R24, desc[UR4][R4.64] ;  /* 0x0000000404187981 */ /* 0x000e62000c1e1900 */
[C---:B------:R-:W-:Y:S01]  /*04a0*/  IADD3 R27, PT, PT, R11.reuse, 0x1, RZ ;  /* 0x000000010b1b7810 */ /* 0x040fe20007ffe0ff */
[----:B------:R-:W-:-:S04]  /*04b0*/  IMAD.WIDE.U32 R12, R11, 0x4, R6 ;  /* 0x000000040b0c7825 */ /* 0x000fc800078e0006 */
[----:B------:R-:W-:-:S04]  /*04c0*/  IMAD.WIDE.U32 R18, R27, 0x4, R8 ;  /* 0x000000041b127825 */ /* 0x000fc800078e0008 */
[----:B-1----:R-:W-:-:S05]  /*04d0*/  IMAD R25, R24, R21, RZ ;  /* 0x0000001518197224 */ /* 0x002fca00078e02ff */
[----:B------:R1:W-:Y:S04]  /*04e0*/  STG.E desc[UR4][R12.64], R25 ;  /* 0x000000190c007986 */ /* 0x0003e8000c101904 */
[----:B------:R-:W0:Y:S04]  /*04f0*/  LDG.E R19, desc[UR4][R18.64] ;  /* 0x0000000412137981 */ /* 0x000e28000c1e1900 */
[----:B------:R-:W0:Y:S01]  /*0500*/  LDG.E R24, desc[UR4][R4.64] ;  /* 0x0000000404187981 */ /* 0x000e22000c1e1900 */
[----:B------:R-:W-:Y:S01]  /*0510*/  IADD3 R29, PT, PT, R11, 0x2, RZ ;  /* 0x000000020b1d7810 */ /* 0x000fe20007ffe0ff */
[----:B------:R-:W-:-:S04]  /*0520*/  IMAD.WIDE.U32 R14, R27, 0x4, R6 ;  /* 0x000000041b0e7825 */ /* 0x000fc800078e0006 */
[----:B------:R-:W-:-:S04]  /*0530*/  IMAD.WIDE.U32 R20, R29, 0x4, R8 ;  /* 0x000000041d147825 */ /* 0x000fc800078e0008 */
[----:B0-----:R-:W-:-:S05]  /*0540*/  IMAD R17, R24, R19, RZ ;  /* 0x0000001318117224 */ /* 0x001fca00078e02ff */
[----:B------:R0:W-:Y:S04]  /*0550*/  STG.E desc[UR4][R14.64], R17 ;  /* 0x000000110e007986 */ /* 0x0001e8000c101904 */
[----:B------:R-:W2:Y:S04]  /*0560*/  LDG.E R21, desc[UR4][R20.64] ;  /* 0x0000000414157981 */ /* 0x000ea8000c1e1900 */
[----:B------:R-:W2:Y:S01]  /*0570*/  LDG.E R22, desc[UR4][R4.64] ;  /* 0x0000000404167981 */ /* 0x000ea2000c1e1900 */
[----:B------:R-:W-:Y:S01]  /*0580*/  IADD3 R27, PT, PT, R11, 0x3, RZ ;  /* 0x000000030b1b7810 */ /* 0x000fe20007ffe0ff */
[----:B-1----:R-:W-:-:S04]  /*0590*/  IMAD.WIDE.U32 R12, R29, 0x4, R6 ;  /* 0x000000041d0c7825 */ /* 0x002fc800078e0006 */
[----:B------:R-:W-:-:S04]  /*05a0*/  IMAD.WIDE.U32 R18, R27, 0x4, R8 ;  /* 0x000000041b127825 */ /* 0x000fc800078e0008 */
[----:B--2---:R-:W-:-:S05]  /*05b0*/  IMAD R23, R22, R21, RZ ;  /* 0x0000001516177224 */ /* 0x004fca00078e02ff */
[----:B------:R1:W-:Y:S04]  /*05c0*/  STG.E desc[UR4][R12.64], R23 ;  /* 0x000000170c007986 */ /* 0x0003e8000c101904 */
[----:B------:R-:W2:Y:S04]  /*05d0*/  LDG.E R19, desc[UR4][R18.64] ;  /* 0x0000000412137981 */ /* 0x000ea8000c1e1900 */
[----:B------:R-:W2:Y:S01]  /*05e0*/  LDG.E R22, desc[UR4][R4.64] ;  /* 0x0000000404167981 */ /* 0x000ea2000c1e1900 */
[----:B------:R-:W-:Y:S01]  /*05f0*/  IADD3 R25, PT, PT, R11, 0x4, RZ ;  /* 0x000000040b197810 */ /* 0x000fe20007ffe0ff */
[----:B0-----:R-:W-:-:S04]  /*0600*/  IMAD.WIDE.U32 R14, R27, 0x4, R6 ;  /* 0x000000041b0e7825 */ /* 0x001fc800078e0006 */
[----:B------:R-:W-:-:S04]  /*0610*/  IMAD.WIDE.U32 R20, R25, 0x4, R8 ;  /* 0x0000000419147825 */ /* 0x000fc800078e0008 */
[----:B--2---:R-:W-:-:S05]  /*0620*/  IMAD R17, R22, R19, RZ ;  /* 0x0000001316117224 */ /* 0x004fca00078e02ff */
        /* <DEDUP_REMOVED lines=29> */
[----:B------:R-:W1:Y:S04]  /*0800*/  LDG.E R9, desc[UR4][R8.64] ;  /* 0x0000000408097981 */ /* 0x000e68000c1e1900 */
[----:B------:R-:W1:Y:S01]  /*0810*/  LDG.E R20, desc[UR4][R4.64] ;  /* 0x0000000404147981 */ /* 0x000e62000c1e1900 */
[----:B------:R-:W-:-:S04]  /*0820*/  IADD3 R10, PT, PT, R10, 0x10, RZ ;  /* 0x000000100a0a7810 */ /* 0x000fc80007ffe0ff */
[----:B------:R-:W-:Y:S01]  /*0830*/  ISETP.NE.AND P1, PT, R10, RZ, PT ;  /* 0x000000ff0a00720c */ /* 0x000fe20003f25270 */
[----:B------:R-:W-:Y:S01]  /*0840*/  IMAD.WIDE.U32 R6, R17, 0x4, R6 ;  /* 0x0000000411067825 */ /* 0x000fe200078e0006 */
[----:B------:R-:W-:-:S03]  /*0850*/  IADD3 R11, PT, PT, R11, 0x10, RZ ;  /* 0x000000100b0b7810 */ /* 0x000fc60007ffe0ff */
[----:B-1----:R-:W-:-:S05]  /*0860*/  IMAD R13, R20, R9, RZ ;  /* 0x00000009140d7224 */ /* 0x002fca00078e02ff */
[----:B------:R0:W-:Y:S03]  /*0870*/  STG.E desc[UR4][R6.64], R13 ;  /* 0x0000000d06007986 */ /* 0x0001e6000c101904 */
[----:B------:R-:W-:Y:S05]  /*0880*/  @P1 BRA `(.L_x_1) ;  /* 0xfffffff8002c1947 */ /* 0x000fea000383ffff */
.L_x_0:
[----:B------:R-:W-:Y:S05]  /*0890*/  @!P0 EXIT ;  /* 0x000000000000894d */ /* 0x000fea0003800000 */
[----:B------:R-:W-:Y:S02]  /*08a0*/  ISETP.GE.U32.AND P0, PT, R16, 0x8, PT ;  /* 0x000000081000780c */ /* 0x000fe40003f06070 */
[----:B------:R-:W-:-:S04]  /*08b0*/  LOP3.LUT R10, R3, 0x7, RZ, 0xc0, !PT ;  /* 0x00000007030a7812 */ /* 0x000fc800078ec0ff */
[----:B------:R-:W-:-:S07]  /*08c0*/  ISETP.NE.AND P1, PT, R10, RZ, PT ;  /* 0x000000ff0a00720c */ /* 0x000fce0003f25270 */
[----:B------:R-:W-:Y:S06]  /*08d0*/  @!P0 BRA `(.L_x_2) ;  /* 0x0000000000ec8947 */ /* 0x000fec0003800000 */
[----:B0-----:R-:W0:Y:S01]  /*08e0*/  LDC.64 R6, c[0x0][0x388] ;  /* 0x0000e200ff067b82 */ /* 0x001e220000000a00 */
[----:B------:R-:W-:Y:S01]  /*08f0*/  IMAD R11, R0, R3, R2 ;  /* 0x00000003000b7224 */ /* 0x000fe200078e0202 */
[----:B------:R-:W2:Y:S06]  /*0900*/  LDG.E R16, desc[UR4][R4.64] ;  /* 0x0000000404107981 */ /* 0x000eac000c1e1900 */
[----:B------:R-:W1:Y:S01]  /*0910*/  LDC.64 R8, c[0x0][0x398] ;  /* 0x0000e600ff087b82 */ /* 0x000e620000000a00 */
[----:B0-----:R-:W-:-:S06]  /*0920*/  IMAD.WIDE.U32 R12, R11, 0x4, R6 ;  /* 0x000000040b0c7825 */ /* 0x001fcc00078e0006 */
[----:B------:R-:W2:Y:S01]  /*0930*/  LDG.E R13, desc[UR4][R12.64] ;  /* 0x000000040c0d7981 */ /* 0x000ea2000c1e1900 */
[C---:B------:R-:W-:Y:S01]  /*0940*/  IADD3 R19, PT, PT, R11.reuse, 0x1, RZ ;  /* 0x000000010b137810 */ /* 0x040fe20007ffe0ff */
[----:B-1----:R-:W-:-:S04]  /*0950*/  IMAD.WIDE.U32 R14, R11, 0x4, R8 ;  /* 0x000000040b0e7825 */ /* 0x002fc800078e0008 */
[----:B--2---:R-:W-:Y:S02]  /*0960*/  IMAD R21, R16, R13, RZ ;  /* 0x0000000d10157224 */ /* 0x004fe400078e02ff */
[----:B------:R-:W-:-:S03]  /*0970*/  IMAD.WIDE.U32 R16, R19, 0x4, R6 ;  /* 0x0000000413107825 */ /* 0x000fc600078e0006 */
[----:B------:R0:W-:Y:S04]  /*0980*/  STG.E desc[UR4][R14.64], R21 ;  /* 0x000000150e007986 */ /* 0x0001e8000c101904 */
[----:B------:R-:W2:Y:S04]  /*0990*/  LDG.E R17, desc[UR4][R16.64] ;  /* 0x0000000410117981 */ /* 0x000ea8000c1e1900 */
[----:B------:R-:W2:Y:S01]  /*09a0*/  LDG.E R20, desc[UR4][R4.64] ;  /* 0x0000000404147981 */ /* 0x000ea2000c1e1900 */
[----:B------:R-:W-:Y:S01]  /*09b0*/  IADD3 R25, PT, PT, R11, 0x2, RZ ;  /* 0x000000020b197810 */ /* 0x000fe20007ffe0ff */
[----:B------:R-:W-:-:S04]  /*09c0*/  IMAD.WIDE.U32 R18, R19, 0x4, R8 ;  /* 0x0000000413127825 */ /* 0x000fc800078e0008 */
        /* <DEDUP_REMOVED lines=40> */
[----:B------:R-:W-:Y:S01]  /*0c50*/  IMAD.WIDE.U32 R8, R27, 0x4, R8 ;  /* 0x000000041b087825 */ /* 0x000fe200078e0008 */
[----:B------:R-:W-:-:S03]  /*0c60*/  IADD3 R2, PT, PT, R2, 0x8, RZ ;  /* 0x0000000802027810 */ /* 0x000fc60007ffe0ff */
[----:B--2---:R-:W-:-:S05]  /*0c70*/  IMAD R17, R16, R7, RZ ;  /* 0x0000000710117224 */ /* 0x004fca00078e02ff */
[----:B------:R1:W-:Y:S02]  /*0c80*/  STG.E desc[UR4][R8.64], R17 ;  /* 0x0000001108007986 */ /* 0x0003e4000c101904 */
.L_x_2:
[----:B------:R-:W-:Y:S05]  /*0c90*/  @!P1 EXIT ;  /* 0x000000000000994d */ /* 0x000fea0003800000 */
[----:B------:R-:W-:Y:S02]  /*0ca0*/  ISETP.GE.U32.AND P0, PT, R10, 0x4, PT ;  /* 0x000000040a00780c */ /* 0x000fe40003f06070 */
[----:B0-----:R-:W-:-:S04]  /*0cb0*/  LOP3.LUT R6, R3, 0x3, RZ, 0xc0, !PT ;  /* 0x0000000303067812 */ /* 0x001fc800078ec0ff */
[----:B------:R-:W-:-:S07]  /*0cc0*/  ISETP.NE.AND P1, PT, R6, RZ, PT ;  /* 0x000000ff0600720c */ /* 0x000fce0003f25270 */
[----:B------:R-:W-:Y:S06]  /*0cd0*/  @!P0 BRA `(.L_x_3) ;  /* 0x00000000007c8947 */ /* 0x000fec0003800000 */
[----:B-1----:R-:W0:Y:S01]  /*0ce0*/  LDC.64 R8, c[0x0][0x388] ;  /* 0x0000e200ff087b82 */ /* 0x002e220000000a00 */
        /* <DEDUP_REMOVED lines=17> */
[----:B------:R-:W3:Y:S04]  /*0e00*/  LDG.E R13, desc[UR4][R12.64] ;  /* 0x000000040c0d7981 */ /* 0x000ee8000c1e1900 */
[----:B------:R-:W3:Y:S01]  /*0e10*/  LDG.E R20, desc[UR4][R4.64] ;  /* 0x0000000404147981 */ /* 0x000ee2000c1e1900 */
[----:B------:R-:W-:Y:S01]  /*0e20*/  IADD3 R27, PT, PT, R7, 0x3, RZ ;  /* 0x00000003071b7810 */ /* 0x000fe20007ffe0ff */
[----:B0-----:R-:W-:-:S04]  /*0e30*/  IMAD.WIDE.U32 R14, R25, 0x4, R10 ;  /* 0x00000004190e7825 */ /* 0x001fc800078e000a */
[----:B------:R-:W-:-:S04]  /*0e40*/  IMAD.WIDE.U32 R8, R27, 0x4, R8 ;  /* 0x000000041b087825 */ /* 0x000fc800078e0008 */
[----:B---3--:R-:W-:-:S05]  /*0e50*/  IMAD R7, R20, R13, RZ ;  /* 0x0000000d14077224 */ /* 0x008fca00078e02ff */
[----:B------:R2:W-:Y:S04]  /*0e60*/  STG.E desc[UR4][R14.64], R7 ;  /* 0x000000070e007986 */ /* 0x0005e8000c101904 */
[----:B------:R-:W3:Y:S04]  /*0e70*/  LDG.E R9, desc[UR4][R8.64] ;  /* 0x0000000408097981 */ /* 0x000ee8000c1e1900 */
[----:B------:R-:W3:Y:S01]  /*0e80*/  LDG.E R16, desc[UR4][R4.64] ;  /* 0x0000000404107981 */ /* 0x000ee2000c1e1900 */
[----:B------:R-:W-:Y:S01]  /*0e90*/  IMAD.WIDE.U32 R10, R27, 0x4, R10 ;  /* 0x000000041b0a7825 */ /* 0x000fe200078e000a */
[----:B------:R-:W-:-:S03]  /*0ea0*/  IADD3 R2, PT, PT, R2, 0x4, RZ ;  /* 0x0000000402027810 */ /* 0x000fc60007ffe0ff */
[----:B---3--:R-:W-:-:S05]  /*0eb0*/  IMAD R17, R16, R9, RZ ;  /* 0x0000000910117224 */ /* 0x008fca00078e02ff */
[----:B------:R2:W-:Y:S02]  /*0ec0*/  STG.E desc[UR4][R10.64], R17 ;  /* 0x000000110a007986 */ /* 0x0005e4000c101904 */
.L_x_3:
[----:B------:R-:W-:Y:S05]  /*0ed0*/  @!P1 EXIT ;  /* 0x000000000000994d */ /* 0x000fea0003800000 */
[----:B-1----:R-:W0:Y:S01]  /*0ee0*/  LDC.64 R8, c[0x0][0x388] ;  /* 0x0000e200ff087b82 */ /* 0x002e220000000a00 */
[----:B------:R-:W-:Y:S01]  /*0ef0*/  IMAD R13, R0, R3, R2 ;  /* 0x00000003000d7224 */ /* 0x000fe200078e0202 */
[----:B------:R-:W-:-:S06]  /*0f00*/  IADD3 R0, PT, PT, -R6, RZ, RZ ;  /* 0x000000ff06007210 */ /* 0x000fcc0007ffe1ff */
[----:B--2---:R-:W1:Y:S02]  /*0f10*/  LDC.64 R10, c[0x0][0x398] ;  /* 0x0000e600ff0a7b82 */ /* 0x004e640000000a00 */
.L_x_4:
[C---:B0-----:R-:W-:Y:S01]  /*0f20*/  IMAD.WIDE.U32 R2, R13.reuse, 0x4, R8 ;  /* 0x000000040d027825 */ /* 0x041fe200078e0008 */
[----:B--2---:R-:W2:Y:S05]  /*0f30*/  LDG.E R12, desc[UR4][R4.64] ;  /* 0x00000004040c7981 */ /* 0x004eaa000c1e1900 */
[----:B------:R-:W2:Y:S01]  /*0f40*/  LDG.E R3, desc[UR4][R2.64] ;  /* 0x0000000402037981 */ /* 0x000ea2000c1e1900 */
[----:B------:R-:W-:Y:S01]  /*0f50*/  IADD3 R0, PT, PT, R0, 0x1, RZ ;  /* 0x0000000100007810 */ /* 0x000fe20007ffe0ff */
[C---:B-1----:R-:W-:Y:S01]  /*0f60*/  IMAD.WIDE.U32 R6, R13.reuse, 0x4, R10 ;  /* 0x000000040d067825 */ /* 0x042fe200078e000a */
[----:B------:R-:W-:Y:S02]  /*0f70*/  IADD3 R13, PT, PT, R13, 0x1, RZ ;  /* 0x000000010d0d7810 */ /* 0x000fe40007ffe0ff */
[----:B------:R-:W-:Y:S01]  /*0f80*/  ISETP.NE.AND P0, PT, R0, RZ, PT ;  /* 0x000000ff0000720c */ /* 0x000fe20003f05270 */
[----:B--2---:R-:W-:-:S05]  /*0f90*/  IMAD R15, R12, R3, RZ ;  /* 0x000000030c0f7224 */ /* 0x004fca00078e02ff */
[----:B------:R2:W-:Y:S07]  /*0fa0*/  STG.E desc[UR4][R6.64], R15 ;  /* 0x0000000f06007986 */ /* 0x0005ee000c101904 */
[----:B------:R-:W-:Y:S05]  /*0fb0*/  @P0 BRA `(.L_x_4) ;  /* 0xfffffffc00d80947 */ /* 0x000fea000383ffff */
[----:B------:R-:W-:Y:S05]  /*0fc0*/  EXIT ;  /* 0x000000000000794d */ /* 0x000fea0003800000 */
.L_x_5:
[----:B------:R-:W-:-:S00]  /*0fd0*/  BRA `(.L_x_5) ;  /* 0xfffffffc00fc7947 */ /* 0x000fc0000383ffff */
[----:B------:R-:W-:-:S00]  /*0fe0*/  NOP ;  /* 0x0000000000007918 */ /* 0x000fc00000000000 */
        /* <DEDUP_REMOVED lines=9> */
.L_x_6:


//--------------------- .nv.shared.reserved.0     --------------------------
	.section	.nv.shared.reserved.0,"aw",@nobits
	.weak		__nv_reservedSMEM_offset_0_alias
	.size		__nv_reservedSMEM_offset_0_alias, 0, 64
	.other		__nv_reservedSMEM_offset_0_alias,@"STO_CUDA_RESERVED_SHARED STV_DEFAULT"
__nv_reservedSMEM_offset_0_alias:
	.zero		0
	.zero		64


//--------------------- .nv.constant0._Z13multiplyArrayPKiS0_iiPi --------------------------
	.section	.nv.constant0._Z13multiplyArrayPKiS0_iiPi,"a",@progbits
	.sectionflags	@""
	.align	4
.nv.constant0._Z13multiplyArrayPKiS0_iiPi:
	.zero		928


//--------------------- SYMBOLS --------------------------

	.type		.nv.reservedSmem.offset0,@object
	.size		.nv.reservedSmem.offset0,0x4
